//
// Generated by NVIDIA NVVM Compiler
//
// Compiler Build ID: CL-36424714
// Cuda compilation tools, release 13.0, V13.0.88
// Based on NVVM 20.0.0
//

.version 9.0
.target sm_100
.address_size 64

	// .globl	_Z20gpu_calculate_forcesPvS_i
.extern .shared .align 16 .b8 shPosition[];

.visible .entry _Z20gpu_calculate_forcesPvS_i(
	.param .u64 .ptr .align 1 _Z20gpu_calculate_forcesPvS_i_param_0,
	.param .u64 .ptr .align 1 _Z20gpu_calculate_forcesPvS_i_param_1,
	.param .u32 _Z20gpu_calculate_forcesPvS_i_param_2
)
{
	.reg .pred 	%p<9>;
	.reg .b32 	%r<41>;
	.reg .b32 	%f<22>;
	.reg .b64 	%rd<11>;
	.reg .b64 	%fd<187>;

	ld.param.u64 	%rd3, [_Z20gpu_calculate_forcesPvS_i_param_0];
	ld.param.u64 	%rd2, [_Z20gpu_calculate_forcesPvS_i_param_1];
	ld.param.u32 	%r17, [_Z20gpu_calculate_forcesPvS_i_param_2];
	cvta.to.global.u64 	%rd1, %rd3;
	mov.u32 	%r18, %ctaid.x;
	mov.u32 	%r1, %ntid.x;
	mov.u32 	%r2, %tid.x;
	mad.lo.s32 	%r3, %r18, %r1, %r2;
	mul.wide.s32 	%rd4, %r3, 32;
	add.s64 	%rd5, %rd1, %rd4;
	ld.global.v2.f64 	{%fd1, %fd2}, [%rd5];
	ld.global.f64 	%fd3, [%rd5+16];
	setp.lt.s32 	%p1, %r17, 1;
	mov.f64 	%fd182, 0d0000000000000000;
	mov.f64 	%fd181, %fd182;
	mov.f64 	%fd183, %fd182;
	@%p1 bra 	$L__BB0_11;
	shl.b32 	%r20, %r2, 5;
	mov.u32 	%r21, shPosition;
	add.s32 	%r4, %r21, %r20;
	add.s32 	%r22, %r17, -1;
	shr.u32 	%r5, %r22, 5;
	and.b32  	%r6, %r1, 2044;
	and.b32  	%r23, %r1, -4;
	neg.s32 	%r7, %r23;
	mov.f64 	%fd183, 0d0000000000000000;
	mov.b32 	%r36, 0;
	mov.f64 	%fd181, %fd183;
	mov.f64 	%fd182, %fd183;
$L__BB0_2:
	mov.u32 	%r8, %r36;
	setp.lt.u32 	%p2, %r1, 4;
	mad.lo.s32 	%r25, %r8, %r1, %r2;
	mul.wide.s32 	%rd6, %r25, 32;
	add.s64 	%rd7, %rd1, %rd6;
	ld.global.v2.f64 	{%fd40, %fd41}, [%rd7];
	ld.global.v2.f64 	{%fd42, %fd43}, [%rd7+16];
	st.shared.v2.f64 	[%r4], {%fd40, %fd41};
	st.shared.v2.f64 	[%r4+16], {%fd42, %fd43};
	bar.sync 	0;
	mov.b32 	%r40, 0;
	@%p2 bra 	$L__BB0_5;
	mov.u32 	%r27, shPosition;
	add.s32 	%r37, %r27, 64;
	mov.u32 	%r38, %r7;
$L__BB0_4:
	.pragma "nounroll";
	ld.shared.v2.f64 	{%fd44, %fd45}, [%r37+-64];
	ld.shared.v2.f64 	{%fd46, %fd47}, [%r37+-48];
	sub.f64 	%fd48, %fd44, %fd1;
	sub.f64 	%fd49, %fd45, %fd2;
	sub.f64 	%fd50, %fd46, %fd3;
	mul.f64 	%fd51, %fd49, %fd49;
	fma.rn.f64 	%fd52, %fd48, %fd48, %fd51;
	fma.rn.f64 	%fd53, %fd50, %fd50, %fd52;
	add.f64 	%fd54, %fd53, 0d3F847AE147AE147B;
	mul.f64 	%fd55, %fd54, %fd54;
	mul.f64 	%fd56, %fd54, %fd55;
	cvt.rn.f32.f64 	%f1, %fd56;
	sqrt.rn.f32 	%f2, %f1;
	rcp.rn.f32 	%f3, %f2;
	cvt.f64.f32 	%fd57, %f3;
	mul.f64 	%fd58, %fd47, %fd57;
	fma.rn.f64 	%fd59, %fd48, %fd58, %fd181;
	fma.rn.f64 	%fd60, %fd49, %fd58, %fd182;
	fma.rn.f64 	%fd61, %fd50, %fd58, %fd183;
	ld.shared.v2.f64 	{%fd62, %fd63}, [%r37+-32];
	ld.shared.v2.f64 	{%fd64, %fd65}, [%r37+-16];
	sub.f64 	%fd66, %fd62, %fd1;
	sub.f64 	%fd67, %fd63, %fd2;
	sub.f64 	%fd68, %fd64, %fd3;
	mul.f64 	%fd69, %fd67, %fd67;
	fma.rn.f64 	%fd70, %fd66, %fd66, %fd69;
	fma.rn.f64 	%fd71, %fd68, %fd68, %fd70;
	add.f64 	%fd72, %fd71, 0d3F847AE147AE147B;
	mul.f64 	%fd73, %fd72, %fd72;
	mul.f64 	%fd74, %fd72, %fd73;
	cvt.rn.f32.f64 	%f4, %fd74;
	sqrt.rn.f32 	%f5, %f4;
	rcp.rn.f32 	%f6, %f5;
	cvt.f64.f32 	%fd75, %f6;
	mul.f64 	%fd76, %fd65, %fd75;
	fma.rn.f64 	%fd77, %fd66, %fd76, %fd59;
	fma.rn.f64 	%fd78, %fd67, %fd76, %fd60;
	fma.rn.f64 	%fd79, %fd68, %fd76, %fd61;
	ld.shared.v2.f64 	{%fd80, %fd81}, [%r37];
	ld.shared.v2.f64 	{%fd82, %fd83}, [%r37+16];
	sub.f64 	%fd84, %fd80, %fd1;
	sub.f64 	%fd85, %fd81, %fd2;
	sub.f64 	%fd86, %fd82, %fd3;
	mul.f64 	%fd87, %fd85, %fd85;
	fma.rn.f64 	%fd88, %fd84, %fd84, %fd87;
	fma.rn.f64 	%fd89, %fd86, %fd86, %fd88;
	add.f64 	%fd90, %fd89, 0d3F847AE147AE147B;
	mul.f64 	%fd91, %fd90, %fd90;
	mul.f64 	%fd92, %fd90, %fd91;
	cvt.rn.f32.f64 	%f7, %fd92;
	sqrt.rn.f32 	%f8, %f7;
	rcp.rn.f32 	%f9, %f8;
	cvt.f64.f32 	%fd93, %f9;
	mul.f64 	%fd94, %fd83, %fd93;
	fma.rn.f64 	%fd95, %fd84, %fd94, %fd77;
	fma.rn.f64 	%fd96, %fd85, %fd94, %fd78;
	fma.rn.f64 	%fd97, %fd86, %fd94, %fd79;
	ld.shared.v2.f64 	{%fd98, %fd99}, [%r37+32];
	ld.shared.v2.f64 	{%fd100, %fd101}, [%r37+48];
	sub.f64 	%fd102, %fd98, %fd1;
	sub.f64 	%fd103, %fd99, %fd2;
	sub.f64 	%fd104, %fd100, %fd3;
	mul.f64 	%fd105, %fd103, %fd103;
	fma.rn.f64 	%fd106, %fd102, %fd102, %fd105;
	fma.rn.f64 	%fd107, %fd104, %fd104, %fd106;
	add.f64 	%fd108, %fd107, 0d3F847AE147AE147B;
	mul.f64 	%fd109, %fd108, %fd108;
	mul.f64 	%fd110, %fd108, %fd109;
	cvt.rn.f32.f64 	%f10, %fd110;
	sqrt.rn.f32 	%f11, %f10;
	rcp.rn.f32 	%f12, %f11;
	cvt.f64.f32 	%fd111, %f12;
	mul.f64 	%fd112, %fd101, %fd111;
	fma.rn.f64 	%fd181, %fd102, %fd112, %fd95;
	fma.rn.f64 	%fd182, %fd103, %fd112, %fd96;
	fma.rn.f64 	%fd183, %fd104, %fd112, %fd97;
	add.s32 	%r38, %r38, 4;
	add.s32 	%r37, %r37, 128;
	setp.ne.s32 	%p3, %r38, 0;
	mov.u32 	%r40, %r6;
	@%p3 bra 	$L__BB0_4;
$L__BB0_5:
	and.b32  	%r28, %r1, 3;
	setp.eq.s32 	%p4, %r28, 0;
	@%p4 bra 	$L__BB0_10;
	setp.eq.s32 	%p5, %r28, 1;
	@%p5 bra 	$L__BB0_8;
	shl.b32 	%r29, %r40, 5;
	mov.u32 	%r30, shPosition;
	add.s32 	%r31, %r30, %r29;
	ld.shared.v2.f64 	{%fd114, %fd115}, [%r31];
	ld.shared.v2.f64 	{%fd116, %fd117}, [%r31+16];
	sub.f64 	%fd118, %fd114, %fd1;
	sub.f64 	%fd119, %fd115, %fd2;
	sub.f64 	%fd120, %fd116, %fd3;
	mul.f64 	%fd121, %fd119, %fd119;
	fma.rn.f64 	%fd122, %fd118, %fd118, %fd121;
	fma.rn.f64 	%fd123, %fd120, %fd120, %fd122;
	add.f64 	%fd124, %fd123, 0d3F847AE147AE147B;
	mul.f64 	%fd125, %fd124, %fd124;
	mul.f64 	%fd126, %fd124, %fd125;
	cvt.rn.f32.f64 	%f13, %fd126;
	sqrt.rn.f32 	%f14, %f13;
	rcp.rn.f32 	%f15, %f14;
	cvt.f64.f32 	%fd127, %f15;
	mul.f64 	%fd128, %fd117, %fd127;
	fma.rn.f64 	%fd129, %fd118, %fd128, %fd181;
	fma.rn.f64 	%fd130, %fd119, %fd128, %fd182;
	fma.rn.f64 	%fd131, %fd120, %fd128, %fd183;
	ld.shared.v2.f64 	{%fd132, %fd133}, [%r31+32];
	ld.shared.v2.f64 	{%fd134, %fd135}, [%r31+48];
	sub.f64 	%fd136, %fd132, %fd1;
	sub.f64 	%fd137, %fd133, %fd2;
	sub.f64 	%fd138, %fd134, %fd3;
	mul.f64 	%fd139, %fd137, %fd137;
	fma.rn.f64 	%fd140, %fd136, %fd136, %fd139;
	fma.rn.f64 	%fd141, %fd138, %fd138, %fd140;
	add.f64 	%fd142, %fd141, 0d3F847AE147AE147B;
	mul.f64 	%fd143, %fd142, %fd142;
	mul.f64 	%fd144, %fd142, %fd143;
	cvt.rn.f32.f64 	%f16, %fd144;
	sqrt.rn.f32 	%f17, %f16;
	rcp.rn.f32 	%f18, %f17;
	cvt.f64.f32 	%fd145, %f18;
	mul.f64 	%fd146, %fd135, %fd145;
	fma.rn.f64 	%fd181, %fd136, %fd146, %fd129;
	fma.rn.f64 	%fd182, %fd137, %fd146, %fd130;
	fma.rn.f64 	%fd183, %fd138, %fd146, %fd131;
	add.s32 	%r40, %r40, 2;
$L__BB0_8:
	and.b32  	%r32, %r1, 1;
	setp.eq.b32 	%p6, %r32, 1;
	not.pred 	%p7, %p6;
	@%p7 bra 	$L__BB0_10;
	shl.b32 	%r33, %r40, 5;
	mov.u32 	%r34, shPosition;
	add.s32 	%r35, %r34, %r33;
	ld.shared.v2.f64 	{%fd147, %fd148}, [%r35];
	ld.shared.v2.f64 	{%fd149, %fd150}, [%r35+16];
	sub.f64 	%fd151, %fd147, %fd1;
	sub.f64 	%fd152, %fd148, %fd2;
	sub.f64 	%fd153, %fd149, %fd3;
	mul.f64 	%fd154, %fd152, %fd152;
	fma.rn.f64 	%fd155, %fd151, %fd151, %fd154;
	fma.rn.f64 	%fd156, %fd153, %fd153, %fd155;
	add.f64 	%fd157, %fd156, 0d3F847AE147AE147B;
	mul.f64 	%fd158, %fd157, %fd157;
	mul.f64 	%fd159, %fd157, %fd158;
	cvt.rn.f32.f64 	%f19, %fd159;
	sqrt.rn.f32 	%f20, %f19;
	rcp.rn.f32 	%f21, %f20;
	cvt.f64.f32 	%fd160, %f21;
	mul.f64 	%fd161, %fd150, %fd160;
	fma.rn.f64 	%fd181, %fd151, %fd161, %fd181;
	fma.rn.f64 	%fd182, %fd152, %fd161, %fd182;
	fma.rn.f64 	%fd183, %fd153, %fd161, %fd183;
$L__BB0_10:
	bar.sync 	0;
	add.s32 	%r36, %r8, 1;
	setp.ne.s32 	%p8, %r8, %r5;
	@%p8 bra 	$L__BB0_2;
$L__BB0_11:
	cvta.to.global.u64 	%rd8, %rd2;
	mul.wide.s32 	%rd9, %r3, 32;
	add.s64 	%rd10, %rd8, %rd9;
	st.global.v2.f64 	[%rd10], {%fd181, %fd182};
	mov.f64 	%fd162, 0d0000000000000000;
	st.global.v2.f64 	[%rd10+16], {%fd183, %fd162};
	ret;

}


// ===== COMPILED SASS (sm_100) =====

	.target	sm_100

	.elftype	@"ET_EXEC"


//--------------------- .note.nv.tkinfo           --------------------------
	.section	.note.nv.tkinfo,"",@"SHT_NOTE"
	.sectionflags	@"SHF_NOTE_NV_TKINFO"
	.tkinfo
        /*0018*/ 	.word	0x00000002
        /*0030*/ 	.string	""
        /*0030*/ 	.string	"ptxas"
        /*0030*/ 	.string	"Cuda compilation tools, release 13.0, V13.0.88"
        /*0030*/ 	.string	"Build cuda_13.0.r13.0/compiler.36424714_0"
        /*0030*/ 	.string	"-arch sm_100 -m 64 "



//--------------------- .note.nv.cuinfo           --------------------------
	.section	.note.nv.cuinfo,"",@"SHT_NOTE"
	.sectionflags	@"SHF_NOTE_NV_CUINFO"
        /*0018*/ 	.short	0x0002
        /*001a*/ 	.short	0x0064
        /*001c*/ 	.short	0x0082
	.zero		2


//--------------------- .nv.info                  --------------------------
	.section	.nv.info,"",@"SHT_CUDA_INFO"
	.align	4


	//----- nvinfo : EIATTR_REGCOUNT
	.align		4
        /*0000*/ 	.byte	0x04, 0x2f
        /*0002*/ 	.short	(.L_1 - .L_0)
	.align		4
.L_0:
        /*0004*/ 	.word	index@(_Z20gpu_calculate_forcesPvS_i)
        /*0008*/ 	.word	0x0000002c


	//----- nvinfo : EIATTR_FRAME_SIZE
	.align		4
.L_1:
        /*000c*/ 	.byte	0x04, 0x11
        /*000e*/ 	.short	(.L_3 - .L_2)
	.align		4
.L_2:
        /*0010*/ 	.word	index@($__internal_1_$__cuda_sm20_sqrt_rn_f32_slowpath)
        /*0014*/ 	.word	0x00000000


	//----- nvinfo : EIATTR_FRAME_SIZE
	.align		4
.L_3:
        /*0018*/ 	.byte	0x04, 0x11
        /*001a*/ 	.short	(.L_5 - .L_4)
	.align		4
.L_4:
        /*001c*/ 	.word	index@($__internal_0_$__cuda_sm20_rcp_rn_f32_slowpath)
        /*0020*/ 	.word	0x00000000


	//----- nvinfo : EIATTR_FRAME_SIZE
	.align		4
.L_5:
        /*0024*/ 	.byte	0x04, 0x11
        /*0026*/ 	.short	(.L_7 - .L_6)
	.align		4
.L_6:
        /*0028*/ 	.word	index@(_Z20gpu_calculate_forcesPvS_i)
        /*002c*/ 	.word	0x00000000


	//----- nvinfo : EIATTR_MIN_STACK_SIZE
	.align		4
.L_7:
        /*0030*/ 	.byte	0x04, 0x12
        /*0032*/ 	.short	(.L_9 - .L_8)
	.align		4
.L_8:
        /*0034*/ 	.word	index@(_Z20gpu_calculate_forcesPvS_i)
        /*0038*/ 	.word	0x00000000
.L_9:


//--------------------- .nv.compat                --------------------------
	.section	.nv.compat,"",@"SHT_CUDA_COMPAT_INFO"
	.align	4
        /*0000*/ 	.byte	0x02, 0x09, 0x00, 0x00, 0x02, 0x02, 0x01, 0x00, 0x02, 0x05, 0x05, 0x00, 0x03, 0x07, 0x01, 0x01
        /*0010*/ 	.byte	0x02, 0x03, 0x00, 0x00, 0x02, 0x06, 0x01, 0x00, 0x04, 0x0b, 0x08, 0x00, 0x01, 0x00, 0x00, 0x00
        /*0020*/ 	.byte	0x00, 0x00, 0x00, 0x00


//--------------------- .nv.info._Z20gpu_calculate_forcesPvS_i --------------------------
	.section	.nv.info._Z20gpu_calculate_forcesPvS_i,"",@"SHT_CUDA_INFO"
	.sectionflags	@""
	.align	4


	//----- nvinfo : EIATTR_CUDA_API_VERSION
	.align		4
        /*0000*/ 	.byte	0x04, 0x37
        /*0002*/ 	.short	(.L_11 - .L_10)
.L_10:
        /*0004*/ 	.word	0x00000082


	//----- nvinfo : EIATTR_KPARAM_INFO
	.align		4
.L_11:
        /*0008*/ 	.byte	0x04, 0x17
        /*000a*/ 	.short	(.L_13 - .L_12)
.L_12:
        /*000c*/ 	.word	0x00000000
        /*0010*/ 	.short	0x0002
        /*0012*/ 	.short	0x0010
        /*0014*/ 	.byte	0x00, 0xf0, 0x11, 0x00


	//----- nvinfo : EIATTR_KPARAM_INFO
	.align		4
.L_13:
        /*0018*/ 	.byte	0x04, 0x17
        /*001a*/ 	.short	(.L_15 - .L_14)
.L_14:
        /*001c*/ 	.word	0x00000000
        /*0020*/ 	.short	0x0001
        /*0022*/ 	.short	0x0008
        /*0024*/ 	.byte	0x00, 0xf5, 0x21, 0x00


	//----- nvinfo : EIATTR_KPARAM_INFO
	.align		4
.L_15:
        /*0028*/ 	.byte	0x04, 0x17
        /*002a*/ 	.short	(.L_17 - .L_16)
.L_16:
        /*002c*/ 	.word	0x00000000
        /*0030*/ 	.short	0x0000
        /*0032*/ 	.short	0x0000
        /*0034*/ 	.byte	0x00, 0xf5, 0x21, 0x00


	//----- nvinfo : EIATTR_SPARSE_MMA_MASK
	.align		4
.L_17:
        /*0038*/ 	.byte	0x03, 0x50
        /*003a*/ 	.short	0x0000


	//----- nvinfo : EIATTR_MAXREG_COUNT
	.align		4
        /*003c*/ 	.byte	0x03, 0x1b
        /*003e*/ 	.short	0x00ff


	//----- nvinfo : EIATTR_NUM_BARRIERS
	.align		4
        /*0040*/ 	.byte	0x02, 0x4c
        /*0042*/ 	.byte	0x01
	.zero		1


	//----- nvinfo : EIATTR_MERCURY_ISA_VERSION
	.align		4
        /*0044*/ 	.byte	0x03, 0x5f
        /*0046*/ 	.short	0x0101


	//----- nvinfo : EIATTR_VRC_CTA_INIT_COUNT
	.align		4
        /*0048*/ 	.byte	0x02, 0x4a
	.zero		1
	.zero		1


	//----- nvinfo : EIATTR_EXIT_INSTR_OFFSETS
	.align		4
        /*004c*/ 	.byte	0x04, 0x1c
        /*004e*/ 	.short	(.L_19 - .L_18)


	//   ....[0]....
.L_18:
        /*0050*/ 	.word	0x00001920


	//----- nvinfo : EIATTR_CRS_STACK_SIZE
	.align		4
.L_19:
        /*0054*/ 	.byte	0x04, 0x1e
        /*0056*/ 	.short	(.L_21 - .L_20)
.L_20:
        /*0058*/ 	.word	0x00000000


	//----- nvinfo : EIATTR_CBANK_PARAM_SIZE
	.align		4
.L_21:
        /*005c*/ 	.byte	0x03, 0x19
        /*005e*/ 	.short	0x0014


	//----- nvinfo : EIATTR_PARAM_CBANK
	.align		4
        /*0060*/ 	.byte	0x04, 0x0a
        /*0062*/ 	.short	(.L_23 - .L_22)
	.align		4
.L_22:
        /*0064*/ 	.word	index@(.nv.constant0._Z20gpu_calculate_forcesPvS_i)
        /*0068*/ 	.short	0x0380
        /*006a*/ 	.short	0x0014


	//----- nvinfo : EIATTR_SW_WAR
	.align		4
.L_23:
        /*006c*/ 	.byte	0x04, 0x36
        /*006e*/ 	.short	(.L_25 - .L_24)
.L_24:
        /*0070*/ 	.word	0x00000008
.L_25:


//--------------------- .nv.callgraph             --------------------------
	.section	.nv.callgraph,"",@"SHT_CUDA_CALLGRAPH"
	.align	4
	.sectionentsize	8
	.align		4
        /*0000*/ 	.word	0x00000000
	.align		4
        /*0004*/ 	.word	0xffffffff
	.align		4
        /*0008*/ 	.word	0x00000000
	.align		4
        /*000c*/ 	.word	0xfffffffe
	.align		4
        /*0010*/ 	.word	0x00000000
	.align		4
        /*0014*/ 	.word	0xfffffffd
	.align		4
        /*0018*/ 	.word	0x00000000
	.align		4
        /*001c*/ 	.word	0xfffffffc


//--------------------- .text._Z20gpu_calculate_forcesPvS_i --------------------------
	.section	.text._Z20gpu_calculate_forcesPvS_i,"ax",@progbits
	.align	128
        .global         _Z20gpu_calculate_forcesPvS_i
        .type           _Z20gpu_calculate_forcesPvS_i,@function
        .size           _Z20gpu_calculate_forcesPvS_i,(.L_x_55 - _Z20gpu_calculate_forcesPvS_i)
        .other          _Z20gpu_calculate_forcesPvS_i,@"STO_CUDA_ENTRY STV_DEFAULT"
_Z20gpu_calculate_forcesPvS_i:
.text._Z20gpu_calculate_forcesPvS_i:
[----:B------:R-:W-:Y:S01]  /*0000*/  LDC R1, c[0x0][0x37c] ;  /* 0x0000df00ff017b82 */ /* 0x000fe20000000800 */
[----:B------:R-:W0:Y:S01]  /*0010*/  S2R R0, SR_TID.X ;  /* 0x0000000000007919 */ /* 0x000e220000002100 */
[----:B------:R-:W1:Y:S06]  /*0020*/  LDCU UR5, c[0x0][0x390] ;  /* 0x00007200ff0577ac */ /* 0x000e6c0008000800 */
[----:B------:R-:W0:Y:S01]  /*0030*/  S2UR UR4, SR_CTAID.X ;  /* 0x00000000000479c3 */ /* 0x000e220000002500 */
[----:B------:R-:W-:Y:S02]  /*0040*/  CS2R R6, SRZ ;  /* 0x0000000000067805 */ /* 0x000fe4000001ff00 */
[----:B------:R-:W-:-:S02]  /*0050*/  CS2R R4, SRZ ;  /* 0x0000000000047805 */ /* 0x000fc4000001ff00 */
[----:B------:R-:W-:Y:S01]  /*0060*/  CS2R R8, SRZ ;  /* 0x0000000000087805 */ /* 0x000fe2000001ff00 */
[----:B------:R-:W2:Y:S02]  /*0070*/  LDCU.64 UR8, c[0x0][0x358] ;  /* 0x00006b00ff0877ac */ /* 0x000ea40008000a00 */
[----:B------:R-:W0:Y:S01]  /*0080*/  LDC R2, c[0x0][0x360] ;  /* 0x0000d800ff027b82 */ /* 0x000e220000000800 */
[----:B-1----:R-:W-:Y:S01]  /*0090*/  UISETP.GE.AND UP0, UPT, UR5, 0x1, UPT ;  /* 0x000000010500788c */ /* 0x002fe2000bf06270 */
[----:B0-----:R-:W-:-:S08]  /*00a0*/  IMAD R24, R2, UR4, R0 ;  /* 0x0000000402187c24 */ /* 0x001fd0000f8e0200 */
[----:B--2---:R-:W-:Y:S05]  /*00b0*/  BRA.U !UP0, `(.L_x_0) ;  /* 0x0000001908047547 */ /* 0x004fea000b800000 */
[----:B------:R-:W0:Y:S02]  /*00c0*/  LDC.64 R16, c[0x0][0x380] ;  /* 0x0000e000ff107b82 */ /* 0x000e240000000a00 */
[----:B0-----:R-:W-:-:S05]  /*00d0*/  IMAD.WIDE R16, R24, 0x20, R16 ;  /* 0x0000002018107825 */ /* 0x001fca00078e0210 */
[----:B------:R0:W5:Y:S04]  /*00e0*/  LDG.E.64 R26, desc[UR8][R16.64+0x10] ;  /* 0x00001008101a7981 */ /* 0x000168000c1e1b00 */
[----:B------:R0:W5:Y:S01]  /*00f0*/  LDG.E.128 R12, desc[UR8][R16.64] ;  /* 0x00000008100c7981 */ /* 0x000162000c1e1d00 */
[----:B------:R-:W1:Y:S01]  /*0100*/  S2UR UR6, SR_CgaCtaId ;  /* 0x00000000000679c3 */ /* 0x000e620000008800 */
[----:B------:R-:W-:Y:S01]  /*0110*/  UMOV UR4, 0x400 ;  /* 0x0000040000047882 */ /* 0x000fe20000000000 */
[C---:B------:R-:W-:Y:S01]  /*0120*/  LOP3.LUT R3, R2.reuse, 0xfffffffc, RZ, 0xc0, !PT ;  /* 0xfffffffc02037812 */ /* 0x040fe200078ec0ff */
[----:B------:R-:W-:Y:S01]  /*0130*/  UIADD3 UR5, UPT, UPT, UR5, -0x1, URZ ;  /* 0xffffffff05057890 */ /* 0x000fe2000fffe0ff */
[----:B------:R-:W-:Y:S02]  /*0140*/  LOP3.LUT R10, R2, 0x7fc, RZ, 0xc0, !PT ;  /* 0x000007fc020a7812 */ /* 0x000fe400078ec0ff */
[----:B------:R-:W-:-:S02]  /*0150*/  CS2R R8, SRZ ;  /* 0x0000000000087805 */ /* 0x000fc4000001ff00 */
[----:B------:R-:W-:Y:S02]  /*0160*/  CS2R R4, SRZ ;  /* 0x0000000000047805 */ /* 0x000fe4000001ff00 */
[----:B------:R-:W-:Y:S01]  /*0170*/  CS2R R6, SRZ ;  /* 0x0000000000067805 */ /* 0x000fe2000001ff00 */
[----:B------:R-:W-:Y:S01]  /*0180*/  IMAD.MOV R3, RZ, RZ, -R3 ;  /* 0x000000ffff037224 */ /* 0x000fe200078e0a03 */
[----:B-1----:R-:W-:Y:S02]  /*0190*/  ULEA UR4, UR6, UR4, 0x18 ;  /* 0x0000000406047291 */ /* 0x002fe4000f8ec0ff */
[----:B------:R-:W-:-:S04]  /*01a0*/  ULEA.HI UR6, UR5, 0x1, URZ, 0x1b ;  /* 0x0000000105067891 */ /* 0x000fc8000f8fd8ff */
[----:B------:R-:W-:Y:S01]  /*01b0*/  LEA R11, R0, UR4, 0x5 ;  /* 0x00000004000b7c11 */ /* 0x000fe2000f8e28ff */
[----:B0-----:R-:W-:-:S07]  /*01c0*/  UMOV UR4, URZ ;  /* 0x000000ff00047c82 */ /* 0x001fce0008000000 */
.L_x_47:
[----:B------:R-:W0:Y:S01]  /*01d0*/  LDC.64 R28, c[0x0][0x380] ;  /* 0x0000e000ff1c7b82 */ /* 0x000e220000000a00 */
[----:B------:R-:W-:-:S04]  /*01e0*/  IMAD R17, R2, UR4, R0 ;  /* 0x0000000402117c24 */ /* 0x000fc8000f8e0200 */
[----:B0-----:R-:W-:-:S05]  /*01f0*/  IMAD.WIDE R28, R17, 0x20, R28 ;  /* 0x00000020111c7825 */ /* 0x001fca00078e021c */
[----:B------:R-:W2:Y:S04]  /*0200*/  LDG.E.128 R16, desc[UR8][R28.64] ;  /* 0x000000081c107981 */ /* 0x000ea8000c1e1d00 */
[----:B------:R-:W3:Y:S01]  /*0210*/  LDG.E.128 R20, desc[UR8][R28.64+0x10] ;  /* 0x000010081c147981 */ /* 0x000ee2000c1e1d00 */
[----:B------:R-:W-:Y:S01]  /*0220*/  ISETP.GE.U32.AND P0, PT, R2, 0x4, PT ;  /* 0x000000040200780c */ /* 0x000fe20003f06070 */
[----:B------:R-:W-:Y:S01]  /*0230*/  UIADD3 UR4, UPT, UPT, UR4, 0x1, URZ ;  /* 0x0000000104047890 */ /* 0x000fe2000fffe0ff */
[----:B------:R-:W-:-:S03]  /*0240*/  IMAD.MOV.U32 R25, RZ, RZ, RZ ;  /* 0x000000ffff197224 */ /* 0x000fc600078e00ff */
[----:B------:R-:W-:Y:S01]  /*0250*/  UISETP.NE.AND UP0, UPT, UR4, UR6, UPT ;  /* 0x000000060400728c */ /* 0x000fe2000bf05270 */
[----:B--2---:R0:W-:Y:S04]  /*0260*/  STS.128 [R11], R16 ;  /* 0x000000100b007388 */ /* 0x0041e80000000c00 */
[----:B---3--:R0:W-:Y:S01]  /*0270*/  STS.128 [R11+0x10], R20 ;  /* 0x000010140b007388 */ /* 0x0081e20000000c00 */
[----:B------:R-:W-:Y:S06]  /*0280*/  BAR.SYNC.DEFER_BLOCKING 0x0 ;  /* 0x0000000000007b1d */ /* 0x000fec0000010000 */
[----:B------:R-:W-:Y:S05]  /*0290*/  @!P0 BRA `(.L_x_1) ;  /* 0x0000000c00108947 */ /* 0x000fea0003800000 */
[----:B------:R-:W1:Y:S01]  /*02a0*/  S2UR UR7, SR_CgaCtaId ;  /* 0x00000000000779c3 */ /* 0x000e620000008800 */
[----:B------:R-:W-:Y:S01]  /*02b0*/  UMOV UR5, 0x400 ;  /* 0x0000040000057882 */ /* 0x000fe20000000000 */
[----:B------:R-:W-:Y:S01]  /*02c0*/  MOV R25, R3 ;  /* 0x0000000300197202 */ /* 0x000fe20000000f00 */
[----:B-1----:R-:W-:-:S04]  /*02d0*/  ULEA UR5, UR7, UR5, 0x18 ;  /* 0x0000000507057291 */ /* 0x002fc8000f8ec0ff */
[----:B------:R-:W-:-:S12]  /*02e0*/  UIADD3 UR5, UPT, UPT, UR5, 0x40, URZ ;  /* 0x0000004005057890 */ /* 0x000fd8000fffe0ff */
.L_x_26:
[----:B0-----:R-:W0:Y:S01]  /*02f0*/  LDS.128 R20, [UR5+-0x40] ;  /* 0xffffc005ff147984 */ /* 0x001e220008000c00 */
[----:B------:R-:W-:Y:S01]  /*0300*/  UMOV UR10, 0x47ae147b ;  /* 0x47ae147b000a7882 */ /* 0x000fe20000000000 */
[----:B------:R-:W-:Y:S01]  /*0310*/  UMOV UR11, 0x3f847ae1 ;  /* 0x3f847ae1000b7882 */ /* 0x000fe20000000000 */
[----:B------:R-:W-:Y:S01]  /*0320*/  BSSY.RECONVERGENT B0, `(.L_x_2) ;  /* 0x0000018000007945 */ /* 0x000fe20003800200 */
[----:B------:R-:W1:Y:S01]  /*0330*/  LDS.128 R16, [UR5+-0x30] ;  /* 0xffffd005ff107984 */ /* 0x000e620008000c00 */
[----:B0----5:R-:W-:Y:S02]  /*0340*/  DADD R32, -R14, R22 ;  /* 0x000000000e207229 */ /* 0x021fe40000000116 */
[----:B------:R-:W-:Y:S02]  /*0350*/  DADD R34, -R12, R20 ;  /* 0x000000000c227229 */ /* 0x000fe40000000114 */
[----:B-1----:R-:W-:-:S04]  /*0360*/  DADD R36, -R26, R16 ;  /* 0x000000001a247229 */ /* 0x002fc80000000110 */
[----:B------:R-:W-:-:S08]  /*0370*/  DMUL R20, R32, R32 ;  /* 0x0000002020147228 */ /* 0x000fd00000000000 */
[----:B------:R-:W-:-:S08]  /*0380*/  DFMA R20, R34, R34, R20 ;  /* 0x000000222214722b */ /* 0x000fd00000000014 */
[----:B------:R-:W-:-:S08]  /*0390*/  DFMA R20, R36, R36, R20 ;  /* 0x000000242414722b */ /* 0x000fd00000000014 */
[----:B------:R-:W-:-:S08]  /*03a0*/  DADD R20, R20, UR10 ;  /* 0x0000000a14147e29 */ /* 0x000fd00008000000 */
[----:B------:R-:W-:-:S08]  /*03b0*/  DMUL R16, R20, R20 ;  /* 0x0000001414107228 */ /* 0x000fd00000000000 */
[----:B------:R-:W-:-:S10]  /*03c0*/  DMUL R16, R20, R16 ;  /* 0x0000001014107228 */ /* 0x000fd40000000000 */
[----:B------:R-:W0:Y:S02]  /*03d0*/  F2F.F32.F64 R16, R16 ;  /* 0x0000001000107310 */ /* 0x000e240000301000 */
[----:B0-----:R-:W-:-:S06]  /*03e0*/  VIADD R20, R16, 0xf3000000 ;  /* 0xf300000010147836 */ /* 0x001fcc0000000000 */
[----:B------:R0:W1:Y:S01]  /*03f0*/  MUFU.RSQ R23, R16 ;  /* 0x0000001000177308 */ /* 0x0000620000001400 */
[----:B------:R-:W-:-:S13]  /*0400*/  ISETP.GT.U32.AND P0, PT, R20, 0x727fffff, PT ;  /* 0x727fffff1400780c */ /* 0x000fda0003f04070 */
[----:B0-----:R-:W-:Y:S05]  /*0410*/  @!P0 BRA `(.L_x_3) ;  /* 0x0000000000108947 */ /* 0x001fea0003800000 */
[----:B------:R-:W-:Y:S01]  /*0420*/  IMAD.MOV.U32 R17, RZ, RZ, R16 ;  /* 0x000000ffff117224 */ /* 0x000fe200078e0010 */
[----:B------:R-:W-:-:S07]  /*0430*/  MOV R16, 0x450 ;  /* 0x0000045000107802 */ /* 0x000fce0000000f00 */
[----:B-1----:R-:W-:Y:S05]  /*0440*/  CALL.REL.NOINC `($__internal_1_$__cuda_sm20_sqrt_rn_f32_slowpath) ;  /* 0x00000018000c7944 */ /* 0x002fea0003c00000 */
[----:B------:R-:W-:Y:S05]  /*0450*/  BRA `(.L_x_4) ;  /* 0x0000000000107947 */ /* 0x000fea0003800000 */
.L_x_3:
[----:B-1----:R-:W-:Y:S01]  /*0460*/  FMUL.FTZ R21, R16, R23 ;  /* 0x0000001710157220 */ /* 0x002fe20000410000 */
[----:B------:R-:W-:-:S03]  /*0470*/  FMUL.FTZ R17, R23, 0.5 ;  /* 0x3f00000017117820 */ /* 0x000fc60000410000 */
[----:B------:R-:W-:-:S04]  /*0480*/  FFMA R16, -R21, R21, R16 ;  /* 0x0000001515107223 */ /* 0x000fc80000000110 */
[----:B------:R-:W-:-:S07]  /*0490*/  FFMA R21, R16, R17, R21 ;  /* 0x0000001110157223 */ /* 0x000fce0000000015 */
.L_x_4:
[----:B------:R-:W-:Y:S05]  /*04a0*/  BSYNC.RECONVERGENT B0 ;  /* 0x0000000000007941 */ /* 0x000fea0003800200 */
.L_x_2:
[----:B------:R-:W-:Y:S01]  /*04b0*/  IADD3 R16, PT, PT, R21, 0x1800000, RZ ;  /* 0x0180000015107810 */ /* 0x000fe20007ffe0ff */
[----:B------:R-:W-:Y:S03]  /*04c0*/  BSSY.RECONVERGENT B0, `(.L_x_5) ;  /* 0x000000c000007945 */ /* 0x000fe60003800200 */
[----:B------:R-:W-:-:S04]  /*04d0*/  LOP3.LUT R16, R16, 0x7f800000, RZ, 0xc0, !PT ;  /* 0x7f80000010107812 */ /* 0x000fc800078ec0ff */
[----:B------:R-:W-:-:S13]  /*04e0*/  ISETP.GT.U32.AND P0, PT, R16, 0x1ffffff, PT ;  /* 0x01ffffff1000780c */ /* 0x000fda0003f04070 */
[----:B------:R-:W-:Y:S05]  /*04f0*/  @P0 BRA `(.L_x_6) ;  /* 0x0000000000100947 */ /* 0x000fea0003800000 */
[----:B------:R-:W-:Y:S01]  /*0500*/  IMAD.MOV.U32 R28, RZ, RZ, R21 ;  /* 0x000000ffff1c7224 */ /* 0x000fe200078e0015 */
[----:B------:R-:W-:-:S07]  /*0510*/  MOV R21, 0x530 ;  /* 0x0000053000157802 */ /* 0x000fce0000000f00 */
[----:B------:R-:W-:Y:S05]  /*0520*/  CALL.REL.NOINC `($__internal_0_$__cuda_sm20_rcp_rn_f32_slowpath) ;  /* 0x0000001400007944 */ /* 0x000fea0003c00000 */
[----:B------:R-:W-:Y:S05]  /*0530*/  BRA `(.L_x_7) ;  /* 0x0000000000107947 */ /* 0x000fea0003800000 */
.L_x_6:
[----:B------:R-:W0:Y:S02]  /*0540*/  MUFU.RCP R28, R21 ;  /* 0x00000015001c7308 */ /* 0x000e240000001000 */
[----:B0-----:R-:W-:-:S04]  /*0550*/  FFMA R16, R28, R21, -1 ;  /* 0xbf8000001c107423 */ /* 0x001fc80000000015 */
[----:B------:R-:W-:-:S04]  /*0560*/  FADD.FTZ R17, -R16, -RZ ;  /* 0x800000ff10117221 */ /* 0x000fc80000010100 */
[----:B------:R-:W-:-:S07]  /*0570*/  FFMA R28, R28, R17, R28 ;  /* 0x000000111c1c7223 */ /* 0x000fce000000001c */
.L_x_7:
[----:B------:R-:W-:Y:S05]  /*0580*/  BSYNC.RECONVERGENT B0 ;  /* 0x0000000000007941 */ /* 0x000fea0003800200 */
.L_x_5:
[----:B------:R-:W0:Y:S01]  /*0590*/  F2F.F64.F32 R28, R28 ;  /* 0x0000001c001c7310 */ /* 0x000e220000201800 */
[----:B------:R-:W1:Y:S01]  /*05a0*/  LDS.128 R20, [UR5+-0x20] ;  /* 0xffffe005ff147984 */ /* 0x000e620008000c00 */
[----:B------:R-:W-:Y:S01]  /*05b0*/  UMOV UR10, 0x47ae147b ;  /* 0x47ae147b000a7882 */ /* 0x000fe20000000000 */
[----:B------:R-:W-:Y:S01]  /*05c0*/  UMOV UR11, 0x3f847ae1 ;  /* 0x3f847ae1000b7882 */ /* 0x000fe20000000000 */
[----:B------:R-:W-:Y:S01]  /*05d0*/  BSSY.RECONVERGENT B0, `(.L_x_8) ;  /* 0x000001b000007945 */ /* 0x000fe20003800200 */
[----:B0-----:R-:W-:Y:S01]  /*05e0*/  DMUL R28, R18, R28 ;  /* 0x0000001c121c7228 */ /* 0x001fe20000000000 */
[----:B------:R-:W0:Y:S07]  /*05f0*/  LDS.128 R16, [UR5+-0x10] ;  /* 0xfffff005ff107984 */ /* 0x000e2e0008000c00 */
[----:B------:R-:W-:-:S02]  /*0600*/  DFMA R34, R34, R28, R4 ;  /* 0x0000001c2222722b */ /* 0x000fc40000000004 */
[-C--:B------:R-:W-:Y:S02]  /*0610*/  DFMA R32, R32, R28.reuse, R6 ;  /* 0x0000001c2020722b */ /* 0x080fe40000000006 */
[----:B------:R-:W-:Y:S02]  /*0620*/  DFMA R36, R36, R28, R8 ;  /* 0x0000001c2424722b */ /* 0x000fe40000000008 */
[----:B-1----:R-:W-:Y:S02]  /*0630*/  DADD R22, -R14, R22 ;  /* 0x000000000e167229 */ /* 0x002fe40000000116 */
[----:B------:R-:W-:-:S06]  /*0640*/  DADD R40, -R12, R20 ;  /* 0x000000000c287229 */ /* 0x000fcc0000000114 */
[----:B------:R-:W-:Y:S02]  /*0650*/  DMUL R4, R22, R22 ;  /* 0x0000001616047228 */ /* 0x000fe40000000000 */
[----:B0-----:R-:W-:-:S06]  /*0660*/  DADD R38, -R26, R16 ;  /* 0x000000001a267229 */ /* 0x001fcc0000000110 */
[----:B------:R-:W-:-:S08]  /*0670*/  DFMA R4, R40, R40, R4 ;  /* 0x000000282804722b */ /* 0x000fd00000000004 */
[----:B------:R-:W-:-:S08]  /*0680*/  DFMA R4, R38, R38, R4 ;  /* 0x000000262604722b */ /* 0x000fd00000000004 */
[----:B------:R-:W-:-:S08]  /*0690*/  DADD R4, R4, UR10 ;  /* 0x0000000a04047e29 */ /* 0x000fd00008000000 */
[----:B------:R-:W-:-:S08]  /*06a0*/  DMUL R6, R4, R4 ;  /* 0x0000000404067228 */ /* 0x000fd00000000000 */
[----:B------:R-:W-:-:S06]  /*06b0*/  DMUL R6, R4, R6 ;  /* 0x0000000604067228 */ /* 0x000fcc0000000000 */
[----:B------:R-:W0:Y:S02]  /*06c0*/  F2F.F32.F64 R17, R6 ;  /* 0x0000000600117310 */ /* 0x000e240000301000 */
[----:B0-----:R-:W-:-:S06]  /*06d0*/  VIADD R4, R17, 0xf3000000 ;  /* 0xf300000011047836 */ /* 0x001fcc0000000000 */
[----:B------:R0:W1:Y:S01]  /*06e0*/  MUFU.RSQ R8, R17 ;  /* 0x0000001100087308 */ /* 0x0000620000001400 */
[----:B------:R-:W-:-:S13]  /*06f0*/  ISETP.GT.U32.AND P0, PT, R4, 0x727fffff, PT ;  /* 0x727fffff0400780c */ /* 0x000fda0003f04070 */
[----:B0-----:R-:W-:Y:S05]  /*0700*/  @!P0 BRA `(.L_x_9) ;  /* 0x00000000000c8947 */ /* 0x001fea0003800000 */
[----:B------:R-:W-:-:S07]  /*0710*/  MOV R16, 0x730 ;  /* 0x0000073000107802 */ /* 0x000fce0000000f00 */
[----:B-1----:R-:W-:Y:S05]  /*0720*/  CALL.REL.NOINC `($__internal_1_$__cuda_sm20_sqrt_rn_f32_slowpath) ;  /* 0x0000001400547944 */ /* 0x002fea0003c00000 */
[----:B------:R-:W-:Y:S05]  /*0730*/  BRA `(.L_x_10) ;  /* 0x0000000000107947 */ /* 0x000fea0003800000 */
.L_x_9:
[----:B-1----:R-:W-:Y:S01]  /*0740*/  FMUL.FTZ R21, R17, R8 ;  /* 0x0000000811157220 */ /* 0x002fe20000410000 */
[----:B------:R-:W-:-:S03]  /*0750*/  FMUL.FTZ R5, R8, 0.5 ;  /* 0x3f00000008057820 */ /* 0x000fc60000410000 */
[----:B------:R-:W-:-:S04]  /*0760*/  FFMA R4, -R21, R21, R17 ;  /* 0x0000001515047223 */ /* 0x000fc80000000111 */
[----:B------:R-:W-:-:S07]  /*0770*/  FFMA R21, R4, R5, R21 ;  /* 0x0000000504157223 */ /* 0x000fce0000000015 */
.L_x_10:
[----:B------:R-:W-:Y:S05]  /*0780*/  BSYNC.RECONVERGENT B0 ;  /* 0x0000000000007941 */ /* 0x000fea0003800200 */
.L_x_8:
        /* <DEDUP_REMOVED lines=9> */
.L_x_12:
[----:B------:R-:W0:Y:S02]  /*0820*/  MUFU.RCP R28, R21 ;  /* 0x00000015001c7308 */ /* 0x000e240000001000 */
[----:B0-----:R-:W-:-:S04]  /*0830*/  FFMA R4, R28, R21, -1 ;  /* 0xbf8000001c047423 */ /* 0x001fc80000000015 */
[----:B------:R-:W-:-:S04]  /*0840*/  FADD.FTZ R5, -R4, -RZ ;  /* 0x800000ff04057221 */ /* 0x000fc80000010100 */
[----:B------:R-:W-:-:S07]  /*0850*/  FFMA R28, R28, R5, R28 ;  /* 0x000000051c1c7223 */ /* 0x000fce000000001c */
.L_x_13:
[----:B------:R-:W-:Y:S05]  /*0860*/  BSYNC.RECONVERGENT B0 ;  /* 0x0000000000007941 */ /* 0x000fea0003800200 */
.L_x_11:
[----:B------:R-:W0:Y:S01]  /*0870*/  F2F.F64.F32 R20, R28 ;  /* 0x0000001c00147310 */ /* 0x000e220000201800 */
[----:B------:R-:W1:Y:S01]  /*0880*/  LDS.128 R4, [UR5] ;  /* 0x00000005ff047984 */ /* 0x000e620008000c00 */
[----:B------:R-:W-:Y:S01]  /*0890*/  UMOV UR10, 0x47ae147b ;  /* 0x47ae147b000a7882 */ /* 0x000fe20000000000 */
[----:B------:R-:W-:Y:S01]  /*08a0*/  UMOV UR11, 0x3f847ae1 ;  /* 0x3f847ae1000b7882 */ /* 0x000fe20000000000 */
[----:B------:R-:W-:Y:S01]  /*08b0*/  BSSY.RECONVERGENT B0, `(.L_x_14) ;  /* 0x000001b000007945 */ /* 0x000fe20003800200 */
[----:B0-----:R-:W-:Y:S01]  /*08c0*/  DMUL R20, R18, R20 ;  /* 0x0000001412147228 */ /* 0x001fe20000000000 */
[----:B------:R-:W0:Y:S07]  /*08d0*/  LDS.128 R16, [UR5+0x10] ;  /* 0x00001005ff107984 */ /* 0x000e2e0008000c00 */
        /* <DEDUP_REMOVED lines=17> */
[----:B-1----:R-:W-:-:S07]  /*09f0*/  MOV R16, 0xa10 ;  /* 0x00000a1000107802 */ /* 0x002fce0000000f00 */
[----:B------:R-:W-:Y:S05]  /*0a00*/  CALL.REL.NOINC `($__internal_1_$__cuda_sm20_sqrt_rn_f32_slowpath) ;  /* 0x00000010009c7944 */ /* 0x000fea0003c00000 */
[----:B------:R-:W-:Y:S05]  /*0a10*/  BRA `(.L_x_16) ;  /* 0x0000000000107947 */ /* 0x000fea0003800000 */
.L_x_15:
[----:B-1----:R-:W-:Y:S01]  /*0a20*/  FMUL.FTZ R21, R17, R16 ;  /* 0x0000001011157220 */ /* 0x002fe20000410000 */
[----:B------:R-:W-:-:S03]  /*0a30*/  FMUL.FTZ R5, R16, 0.5 ;  /* 0x3f00000010057820 */ /* 0x000fc60000410000 */
[----:B------:R-:W-:-:S04]  /*0a40*/  FFMA R4, -R21, R21, R17 ;  /* 0x0000001515047223 */ /* 0x000fc80000000111 */
[----:B------:R-:W-:-:S07]  /*0a50*/  FFMA R21, R4, R5, R21 ;  /* 0x0000000504157223 */ /* 0x000fce0000000015 */
.L_x_16:
[----:B------:R-:W-:Y:S05]  /*0a60*/  BSYNC.RECONVERGENT B0 ;  /* 0x0000000000007941 */ /* 0x000fea0003800200 */
.L_x_14:
        /* <DEDUP_REMOVED lines=9> */
.L_x_18:
[----:B------:R-:W0:Y:S02]  /*0b00*/  MUFU.RCP R28, R21 ;  /* 0x00000015001c7308 */ /* 0x000e240000001000 */
[----:B0-----:R-:W-:-:S04]  /*0b10*/  FFMA R4, R28, R21, -1 ;  /* 0xbf8000001c047423 */ /* 0x001fc80000000015 */
[----:B------:R-:W-:-:S04]  /*0b20*/  FADD.FTZ R5, -R4, -RZ ;  /* 0x800000ff04057221 */ /* 0x000fc80000010100 */
[----:B------:R-:W-:-:S07]  /*0b30*/  FFMA R28, R28, R5, R28 ;  /* 0x000000051c1c7223 */ /* 0x000fce000000001c */
.L_x_19:
[----:B------:R-:W-:Y:S05]  /*0b40*/  BSYNC.RECONVERGENT B0 ;  /* 0x0000000000007941 */ /* 0x000fea0003800200 */
.L_x_17:
[----:B------:R-:W0:Y:S01]  /*0b50*/  F2F.F64.F32 R20, R28 ;  /* 0x0000001c00147310 */ /* 0x000e220000201800 */
[----:B------:R-:W1:Y:S01]  /*0b60*/  LDS.128 R4, [UR5+0x20] ;  /* 0x00002005ff047984 */ /* 0x000e620008000c00 */
        /* <DEDUP_REMOVED lines=22> */
[----:B-1----:R-:W-:Y:S02]  /*0cd0*/  MOV R17, R20 ;  /* 0x0000001400117202 */ /* 0x002fe40000000f00 */
[----:B------:R-:W-:-:S07]  /*0ce0*/  MOV R16, 0xd00 ;  /* 0x00000d0000107802 */ /* 0x000fce0000000f00 */
[----:B------:R-:W-:Y:S05]  /*0cf0*/  CALL.REL.NOINC `($__internal_1_$__cuda_sm20_sqrt_rn_f32_slowpath) ;  /* 0x0000000c00e07944 */ /* 0x000fea0003c00000 */
[----:B------:R-:W-:Y:S05]  /*0d00*/  BRA `(.L_x_22) ;  /* 0x0000000000107947 */ /* 0x000fea0003800000 */
.L_x_21:
[----:B-1----:R-:W-:Y:S01]  /*0d10*/  FMUL.FTZ R21, R20, R17 ;  /* 0x0000001114157220 */ /* 0x002fe20000410000 */
[----:B------:R-:W-:-:S03]  /*0d20*/  FMUL.FTZ R17, R17, 0.5 ;  /* 0x3f00000011117820 */ /* 0x000fc60000410000 */
[----:B------:R-:W-:-:S04]  /*0d30*/  FFMA R16, -R21, R21, R20 ;  /* 0x0000001515107223 */ /* 0x000fc80000000114 */
[----:B------:R-:W-:-:S07]  /*0d40*/  FFMA R21, R16, R17, R21 ;  /* 0x0000001110157223 */ /* 0x000fce0000000015 */
.L_x_22:
[----:B------:R-:W-:Y:S05]  /*0d50*/  BSYNC.RECONVERGENT B0 ;  /* 0x0000000000007941 */ /* 0x000fea0003800200 */
.L_x_20:
[----:B------:R-:W-:Y:S01]  /*0d60*/  VIADD R16, R21, 0x1800000 ;  /* 0x0180000015107836 */ /* 0x000fe20000000000 */
[----:B------:R-:W-:Y:S04]  /*0d70*/  BSSY.RECONVERGENT B0, `(.L_x_23) ;  /* 0x000000c000007945 */ /* 0x000fe80003800200 */
[----:B------:R-:W-:-:S04]  /*0d80*/  LOP3.LUT R16, R16, 0x7f800000, RZ, 0xc0, !PT ;  /* 0x7f80000010107812 */ /* 0x000fc800078ec0ff */
[----:B------:R-:W-:-:S13]  /*0d90*/  ISETP.GT.U32.AND P0, PT, R16, 0x1ffffff, PT ;  /* 0x01ffffff1000780c */ /* 0x000fda0003f04070 */
[----:B------:R-:W-:Y:S05]  /*0da0*/  @P0 BRA `(.L_x_24) ;  /* 0x0000000000100947 */ /* 0x000fea0003800000 */
[----:B------:R-:W-:Y:S01]  /*0db0*/  IMAD.MOV.U32 R28, RZ, RZ, R21 ;  /* 0x000000ffff1c7224 */ /* 0x000fe200078e0015 */
[----:B------:R-:W-:-:S07]  /*0dc0*/  MOV R21, 0xde0 ;  /* 0x00000de000157802 */ /* 0x000fce0000000f00 */
[----:B------:R-:W-:Y:S05]  /*0dd0*/  CALL.REL.NOINC `($__internal_0_$__cuda_sm20_rcp_rn_f32_slowpath) ;  /* 0x0000000800d47944 */ /* 0x000fea0003c00000 */
[----:B------:R-:W-:Y:S05]  /*0de0*/  BRA `(.L_x_25) ;  /* 0x0000000000107947 */ /* 0x000fea0003800000 */
.L_x_24:
[----:B------:R-:W0:Y:S02]  /*0df0*/  MUFU.RCP R28, R21 ;  /* 0x00000015001c7308 */ /* 0x000e240000001000 */
[----:B0-----:R-:W-:-:S04]  /*0e00*/  FFMA R16, R28, R21, -1 ;  /* 0xbf8000001c107423 */ /* 0x001fc80000000015 */
[----:B------:R-:W-:-:S04]  /*0e10*/  FADD.FTZ R17, -R16, -RZ ;  /* 0x800000ff10117221 */ /* 0x000fc80000010100 */
[----:B------:R-:W-:-:S07]  /*0e20*/  FFMA R28, R28, R17, R28 ;  /* 0x000000111c1c7223 */ /* 0x000fce000000001c */
.L_x_25:
[----:B------:R-:W-:Y:S05]  /*0e30*/  BSYNC.RECONVERGENT B0 ;  /* 0x0000000000007941 */ /* 0x000fea0003800200 */
.L_x_23:
[----:B------:R-:W0:Y:S01]  /*0e40*/  F2F.F64.F32 R16, R28 ;  /* 0x0000001c00107310 */ /* 0x000e220000201800 */
[----:B------:R-:W-:Y:S01]  /*0e50*/  IADD3 R25, PT, PT, R25, 0x4, RZ ;  /* 0x0000000419197810 */ /* 0x000fe20007ffe0ff */
[----:B------:R-:W-:-:S03]  /*0e60*/  UIADD3 UR5, UPT, UPT, UR5, 0x80, URZ ;  /* 0x0000008005057890 */ /* 0x000fc6000fffe0ff */
[----:B------:R-:W-:Y:S01]  /*0e70*/  ISETP.NE.AND P0, PT, R25, RZ, PT ;  /* 0x000000ff1900720c */ /* 0x000fe20003f05270 */
[----:B0-----:R-:W-:-:S08]  /*0e80*/  DMUL R18, R18, R16 ;  /* 0x0000001012127228 */ /* 0x001fd00000000000 */
[-C--:B------:R-:W-:Y:S02]  /*0e90*/  DFMA R4, R4, R18.reuse, R34 ;  /* 0x000000120404722b */ /* 0x080fe40000000022 */
[-C--:B------:R-:W-:Y:S02]  /*0ea0*/  DFMA R6, R6, R18.reuse, R32 ;  /* 0x000000120606722b */ /* 0x080fe40000000020 */
[----:B------:R-:W-:Y:S01]  /*0eb0*/  DFMA R8, R8, R18, R36 ;  /* 0x000000120808722b */ /* 0x000fe20000000024 */
[----:B------:R-:W-:Y:S10]  /*0ec0*/  @P0 BRA `(.L_x_26) ;  /* 0xfffffff400080947 */ /* 0x000ff4000383ffff */
[----:B------:R-:W-:-:S07]  /*0ed0*/  IMAD.MOV.U32 R25, RZ, RZ, R10 ;  /* 0x000000ffff197224 */ /* 0x000fce00078e000a */
.L_x_1:
[----:B0-----:R-:W-:-:S13]  /*0ee0*/  LOP3.LUT P0, R16, R2, 0x3, RZ, 0xc0, !PT ;  /* 0x0000000302107812 */ /* 0x001fda000780c0ff */
[----:B------:R-:W-:Y:S05]  /*0ef0*/  @!P0 BRA `(.L_x_27) ;  /* 0x00000008006c8947 */ /* 0x000fea0003800000 */
[----:B------:R-:W-:-:S13]  /*0f00*/  ISETP.NE.AND P0, PT, R16, 0x1, PT ;  /* 0x000000011000780c */ /* 0x000fda0003f05270 */
[----:B------:R-:W-:Y:S05]  /*0f10*/  @!P0 BRA `(.L_x_28) ;  /* 0x00000004008c8947 */ /* 0x000fea0003800000 */
[----:B------:R-:W0:Y:S01]  /*0f20*/  S2R R17, SR_CgaCtaId ;  /* 0x0000000000117919 */ /* 0x000e220000008800 */
[----:B------:R-:W-:Y:S01]  /*0f30*/  MOV R16, 0x400 ;  /* 0x0000040000107802 */ /* 0x000fe20000000f00 */
[----:B------:R-:W-:Y:S01]  /*0f40*/  UMOV UR10, 0x47ae147b ;  /* 0x47ae147b000a7882 */ /* 0x000fe20000000000 */
[----:B------:R-:W-:Y:S01]  /*0f50*/  UMOV UR11, 0x3f847ae1 ;  /* 0x3f847ae1000b7882 */ /* 0x000fe20000000000 */
[----:B------:R-:W-:Y:S01]  /*0f60*/  BSSY.RECONVERGENT B0, `(.L_x_29) ;  /* 0x000001b000007945 */ /* 0x000fe20003800200 */
[----:B0-----:R-:W-:-:S05]  /*0f70*/  LEA R16, R17, R16, 0x18 ;  /* 0x0000001011107211 */ /* 0x001fca00078ec0ff */
[----:B------:R-:W-:-:S05]  /*0f80*/  IMAD R31, R25, 0x20, R16 ;  /* 0x00000020191f7824 */ /* 0x000fca00078e0210 */
[----:B------:R-:W0:Y:S04]  /*0f90*/  LDS.128 R20, [R31] ;  /* 0x000000001f147984 */ /* 0x000e280000000c00 */
[----:B------:R-:W1:Y:S01]  /*0fa0*/  LDS.128 R16, [R31+0x10] ;  /* 0x000010001f107984 */ /* 0x000e620000000c00 */
        /* <DEDUP_REMOVED lines=10> */
[----:B0-----:R-:W-:-:S06]  /*1050*/  IADD3 R20, PT, PT, R16, -0xd000000, RZ ;  /* 0xf300000010147810 */ /* 0x001fcc0007ffe0ff */
[----:B------:R0:W1:Y:S01]  /*1060*/  MUFU.RSQ R23, R16 ;  /* 0x0000001000177308 */ /* 0x0000620000001400 */
[----:B------:R-:W-:-:S13]  /*1070*/  ISETP.GT.U32.AND P0, PT, R20, 0x727fffff, PT ;  /* 0x727fffff1400780c */ /* 0x000fda0003f04070 */
[----:B0-----:R-:W-:Y:S05]  /*1080*/  @!P0 BRA `(.L_x_30) ;  /* 0x0000000000108947 */ /* 0x001fea0003800000 */
[----:B------:R-:W-:Y:S01]  /*1090*/  IMAD.MOV.U32 R17, RZ, RZ, R16 ;  /* 0x000000ffff117224 */ /* 0x000fe200078e0010 */
[----:B------:R-:W-:-:S07]  /*10a0*/  MOV R16, 0x10c0 ;  /* 0x000010c000107802 */ /* 0x000fce0000000f00 */
[----:B-1----:R-:W-:Y:S05]  /*10b0*/  CALL.REL.NOINC `($__internal_1_$__cuda_sm20_sqrt_rn_f32_slowpath) ;  /* 0x0000000800f07944 */ /* 0x002fea0003c00000 */
[----:B------:R-:W-:Y:S05]  /*10c0*/  BRA `(.L_x_31) ;  /* 0x0000000000107947 */ /* 0x000fea0003800000 */
.L_x_30:
[----:B-1----:R-:W-:Y:S01]  /*10d0*/  FMUL.FTZ R21, R16, R23 ;  /* 0x0000001710157220 */ /* 0x002fe20000410000 */
[----:B------:R-:W-:-:S03]  /*10e0*/  FMUL.FTZ R17, R23, 0.5 ;  /* 0x3f00000017117820 */ /* 0x000fc60000410000 */
[----:B------:R-:W-:-:S04]  /*10f0*/  FFMA R16, -R21, R21, R16 ;  /* 0x0000001515107223 */ /* 0x000fc80000000110 */
[----:B------:R-:W-:-:S07]  /*1100*/  FFMA R21, R16, R17, R21 ;  /* 0x0000001110157223 */ /* 0x000fce0000000015 */
.L_x_31:
[----:B------:R-:W-:Y:S05]  /*1110*/  BSYNC.RECONVERGENT B0 ;  /* 0x0000000000007941 */ /* 0x000fea0003800200 */
.L_x_29:
        /* <DEDUP_REMOVED lines=9> */
.L_x_33:
[----:B------:R-:W0:Y:S02]  /*11b0*/  MUFU.RCP R28, R21 ;  /* 0x00000015001c7308 */ /* 0x000e240000001000 */
[----:B0-----:R-:W-:-:S04]  /*11c0*/  FFMA R16, R28, R21, -1 ;  /* 0xbf8000001c107423 */ /* 0x001fc80000000015 */
[----:B------:R-:W-:-:S04]  /*11d0*/  FADD.FTZ R17, -R16, -RZ ;  /* 0x800000ff10117221 */ /* 0x000fc80000010100 */
[----:B------:R-:W-:-:S07]  /*11e0*/  FFMA R28, R28, R17, R28 ;  /* 0x000000111c1c7223 */ /* 0x000fce000000001c */
.L_x_34:
[----:B------:R-:W-:Y:S05]  /*11f0*/  BSYNC.RECONVERGENT B0 ;  /* 0x0000000000007941 */ /* 0x000fea0003800200 */
.L_x_32:
[----:B------:R-:W0:Y:S01]  /*1200*/  F2F.F64.F32 R28, R28 ;  /* 0x0000001c001c7310 */ /* 0x000e220000201800 */
[----:B------:R-:W1:Y:S01]  /*1210*/  LDS.128 R20, [R31+0x20] ;  /* 0x000020001f147984 */ /* 0x000e620000000c00 */
[----:B------:R-:W-:Y:S01]  /*1220*/  UMOV UR10, 0x47ae147b ;  /* 0x47ae147b000a7882 */ /* 0x000fe20000000000 */
[----:B------:R-:W-:Y:S01]  /*1230*/  UMOV UR11, 0x3f847ae1 ;  /* 0x3f847ae1000b7882 */ /* 0x000fe20000000000 */
[----:B------:R-:W-:Y:S01]  /*1240*/  BSSY.RECONVERGENT B0, `(.L_x_35) ;  /* 0x000001c000007945 */ /* 0x000fe20003800200 */
[----:B0-----:R-:W-:Y:S01]  /*1250*/  DMUL R28, R18, R28 ;  /* 0x0000001c121c7228 */ /* 0x001fe20000000000 */
[----:B------:R-:W0:Y:S07]  /*1260*/  LDS.128 R16, [R31+0x30] ;  /* 0x000030001f107984 */ /* 0x000e2e0000000c00 */
        /* <DEDUP_REMOVED lines=17> */
[----:B-1----:R-:W-:Y:S01]  /*1380*/  IMAD.MOV.U32 R17, RZ, RZ, R20 ;  /* 0x000000ffff117224 */ /* 0x002fe200078e0014 */
[----:B------:R-:W-:-:S07]  /*1390*/  MOV R16, 0x13b0 ;  /* 0x000013b000107802 */ /* 0x000fce0000000f00 */
[----:B------:R-:W-:Y:S05]  /*13a0*/  CALL.REL.NOINC `($__internal_1_$__cuda_sm20_sqrt_rn_f32_slowpath) ;  /* 0x0000000800347944 */ /* 0x000fea0003c00000 */
[----:B------:R-:W-:Y:S05]  /*13b0*/  BRA `(.L_x_37) ;  /* 0x0000000000107947 */ /* 0x000fea0003800000 */
.L_x_36:
[----:B-1----:R-:W-:Y:S01]  /*13c0*/  FMUL.FTZ R21, R20, R17 ;  /* 0x0000001114157220 */ /* 0x002fe20000410000 */
[----:B------:R-:W-:-:S03]  /*13d0*/  FMUL.FTZ R17, R17, 0.5 ;  /* 0x3f00000011117820 */ /* 0x000fc60000410000 */
[----:B------:R-:W-:-:S04]  /*13e0*/  FFMA R16, -R21, R21, R20 ;  /* 0x0000001515107223 */ /* 0x000fc80000000114 */
[----:B------:R-:W-:-:S07]  /*13f0*/  FFMA R21, R16, R17, R21 ;  /* 0x0000001110157223 */ /* 0x000fce0000000015 */
.L_x_37:
[----:B------:R-:W-:Y:S05]  /*1400*/  BSYNC.RECONVERGENT B0 ;  /* 0x0000000000007941 */ /* 0x000fea0003800200 */
.L_x_35:
        /* <DEDUP_REMOVED lines=9> */
.L_x_39:
[----:B------:R-:W0:Y:S02]  /*14a0*/  MUFU.RCP R28, R21 ;  /* 0x00000015001c7308 */ /* 0x000e240000001000 */
[----:B0-----:R-:W-:-:S04]  /*14b0*/  FFMA R16, R28, R21, -1 ;  /* 0xbf8000001c107423 */ /* 0x001fc80000000015 */
[----:B------:R-:W-:-:S04]  /*14c0*/  FADD.FTZ R17, -R16, -RZ ;  /* 0x800000ff10117221 */ /* 0x000fc80000010100 */
[----:B------:R-:W-:-:S07]  /*14d0*/  FFMA R28, R28, R17, R28 ;  /* 0x000000111c1c7223 */ /* 0x000fce000000001c */
.L_x_40:
[----:B------:R-:W-:Y:S05]  /*14e0*/  BSYNC.RECONVERGENT B0 ;  /* 0x0000000000007941 */ /* 0x000fea0003800200 */
.L_x_38:
[----:B------:R-:W0:Y:S01]  /*14f0*/  F2F.F64.F32 R16, R28 ;  /* 0x0000001c00107310 */ /* 0x000e220000201800 */
[----:B------:R-:W-:Y:S01]  /*1500*/  IADD3 R25, PT, PT, R25, 0x2, RZ ;  /* 0x0000000219197810 */ /* 0x000fe20007ffe0ff */
[----:B0-----:R-:W-:-:S08]  /*1510*/  DMUL R18, R18, R16 ;  /* 0x0000001012127228 */ /* 0x001fd00000000000 */
[-C--:B------:R-:W-:Y:S02]  /*1520*/  DFMA R4, R36, R18.reuse, R4 ;  /* 0x000000122404722b */ /* 0x080fe40000000004 */
[-C--:B------:R-:W-:Y:S02]  /*1530*/  DFMA R6, R22, R18.reuse, R6 ;  /* 0x000000121606722b */ /* 0x080fe40000000006 */
[----:B------:R-:W-:-:S11]  /*1540*/  DFMA R8, R32, R18, R8 ;  /* 0x000000122008722b */ /* 0x000fd60000000008 */
.L_x_28:
[----:B------:R-:W-:-:S04]  /*1550*/  LOP3.LUT R16, R2, 0x1, RZ, 0xc0, !PT ;  /* 0x0000000102107812 */ /* 0x000fc800078ec0ff */
[----:B------:R-:W-:-:S13]  /*1560*/  ISETP.NE.U32.AND P0, PT, R16, 0x1, PT ;  /* 0x000000011000780c */ /* 0x000fda0003f05070 */
[----:B------:R-:W-:Y:S05]  /*1570*/  @P0 BRA `(.L_x_27) ;  /* 0x0000000000cc0947 */ /* 0x000fea0003800000 */
        /* <DEDUP_REMOVED lines=27> */
.L_x_42:
[----:B-1----:R-:W-:Y:S01]  /*1730*/  FMUL.FTZ R21, R20, R17 ;  /* 0x0000001114157220 */ /* 0x002fe20000410000 */
[----:B------:R-:W-:-:S03]  /*1740*/  FMUL.FTZ R17, R17, 0.5 ;  /* 0x3f00000011117820 */ /* 0x000fc60000410000 */
[----:B------:R-:W-:-:S04]  /*1750*/  FFMA R16, -R21, R21, R20 ;  /* 0x0000001515107223 */ /* 0x000fc80000000114 */
[----:B------:R-:W-:-:S07]  /*1760*/  FFMA R21, R16, R17, R21 ;  /* 0x0000001110157223 */ /* 0x000fce0000000015 */
.L_x_43:
[----:B------:R-:W-:Y:S05]  /*1770*/  BSYNC.RECONVERGENT B0 ;  /* 0x0000000000007941 */ /* 0x000fea0003800200 */
.L_x_41:
        /* <DEDUP_REMOVED lines=9> */
.L_x_45:
[----:B------:R-:W0:Y:S02]  /*1810*/  MUFU.RCP R28, R21 ;  /* 0x00000015001c7308 */ /* 0x000e240000001000 */
[----:B0-----:R-:W-:-:S04]  /*1820*/  FFMA R16, R28, R21, -1 ;  /* 0xbf8000001c107423 */ /* 0x001fc80000000015 */
[----:B------:R-:W-:-:S04]  /*1830*/  FADD.FTZ R17, -R16, -RZ ;  /* 0x800000ff10117221 */ /* 0x000fc80000010100 */
[----:B------:R-:W-:-:S07]  /*1840*/  FFMA R28, R28, R17, R28 ;  /* 0x000000111c1c7223 */ /* 0x000fce000000001c */
.L_x_46:
[----:B------:R-:W-:Y:S05]  /*1850*/  BSYNC.RECONVERGENT B0 ;  /* 0x0000000000007941 */ /* 0x000fea0003800200 */
.L_x_44:
[----:B------:R-:W0:Y:S02]  /*1860*/  F2F.F64.F32 R16, R28 ;  /* 0x0000001c00107310 */ /* 0x000e240000201800 */
[----:B0-----:R-:W-:-:S08]  /*1870*/  DMUL R16, R22, R16 ;  /* 0x0000001016107228 */ /* 0x001fd00000000000 */
[-C--:B------:R-:W-:Y:S02]  /*1880*/  DFMA R4, R32, R16.reuse, R4 ;  /* 0x000000102004722b */ /* 0x080fe40000000004 */
[-C--:B------:R-:W-:Y:S02]  /*1890*/  DFMA R6, R18, R16.reuse, R6 ;  /* 0x000000101206722b */ /* 0x080fe40000000006 */
[----:B------:R-:W-:-:S11]  /*18a0*/  DFMA R8, R34, R16, R8 ;  /* 0x000000102208722b */ /* 0x000fd60000000008 */
.L_x_27:
[----:B------:R-:W-:Y:S06]  /*18b0*/  BAR.SYNC.DEFER_BLOCKING 0x0 ;  /* 0x0000000000007b1d */ /* 0x000fec0000010000 */
[----:B------:R-:W-:Y:S05]  /*18c0*/  BRA.U UP0, `(.L_x_47) ;  /* 0xffffffe900407547 */ /* 0x000fea000b83ffff */
.L_x_0:
[----:B------:R-:W0:Y:S01]  /*18d0*/  LDC.64 R2, c[0x0][0x388] ;  /* 0x0000e200ff027b82 */ /* 0x000e220000000a00 */
[----:B------:R-:W-:Y:S01]  /*18e0*/  CS2R R10, SRZ ;  /* 0x00000000000a7805 */ /* 0x000fe2000001ff00 */
[----:B0-----:R-:W-:-:S05]  /*18f0*/  IMAD.WIDE R24, R24, 0x20, R2 ;  /* 0x0000002018187825 */ /* 0x001fca00078e0202 */
[----:B------:R-:W-:Y:S04]  /*1900*/  STG.E.128 desc[UR8][R24.64], R4 ;  /* 0x0000000418007986 */ /* 0x000fe8000c101d08 */
[----:B------:R-:W-:Y:S01]  /*1910*/  STG.E.128 desc[UR8][R24.64+0x10], R8 ;  /* 0x0000100818007986 */ /* 0x000fe2000c101d08 */
[----:B------:R-:W-:Y:S05]  /*1920*/  EXIT ;  /* 0x000000000000794d */ /* 0x000fea0003800000 */
        .weak           $__internal_0_$__cuda_sm20_rcp_rn_f32_slowpath
        .type           $__internal_0_$__cuda_sm20_rcp_rn_f32_slowpath,@function
        .size           $__internal_0_$__cuda_sm20_rcp_rn_f32_slowpath,($__internal_1_$__cuda_sm20_sqrt_rn_f32_slowpath - $__internal_0_$__cuda_sm20_rcp_rn_f32_slowpath)
$__internal_0_$__cuda_sm20_rcp_rn_f32_slowpath:
[----:B------:R-:W-:Y:S01]  /*1930*/  SHF.L.U32 R16, R28, 0x1, RZ ;  /* 0x000000011c107819 */ /* 0x000fe200000006ff */
[----:B------:R-:W-:Y:S03]  /*1940*/  BSSY.RECONVERGENT B1, `(.L_x_48) ;  /* 0x0000030000017945 */ /* 0x000fe60003800200 */
[----:B------:R-:W-:-:S04]  /*1950*/  SHF.R.U32.HI R16, RZ, 0x18, R16 ;  /* 0x00000018ff107819 */ /* 0x000fc80000011610 */
[----:B------:R-:W-:-:S13]  /*1960*/  ISETP.NE.U32.AND P0, PT, R16, RZ, PT ;  /* 0x000000ff1000720c */ /* 0x000fda0003f05070 */
[----:B------:R-:W-:Y:S05]  /*1970*/  @P0 BRA `(.L_x_49) ;  /* 0x0000000000280947 */ /* 0x000fea0003800000 */
[----:B------:R-:W-:-:S05]  /*1980*/  IMAD.SHL.U32 R16, R28, 0x2, RZ ;  /* 0x000000021c107824 */ /* 0x000fca00078e00ff */
[----:B------:R-:W-:-:S13]  /*1990*/  ISETP.NE.AND P0, PT, R16, RZ, PT ;  /* 0x000000ff1000720c */ /* 0x000fda0003f05270 */
[----:B------:R-:W-:Y:S02]  /*19a0*/  @P0 FFMA R17, R28, 1.84467440737095516160e+19, RZ ;  /* 0x5f8000001c110823 */ /* 0x000fe400000000ff */
[----:B------:R-:W-:Y:S08]  /*19b0*/  @!P0 MUFU.RCP R28, R28 ;  /* 0x0000001c001c8308 */ /* 0x000ff00000001000 */
[----:B------:R-:W0:Y:S02]  /*19c0*/  @P0 MUFU.RCP R16, R17 ;  /* 0x0000001100100308 */ /* 0x000e240000001000 */
[----:B0-----:R-:W-:-:S04]  /*19d0*/  @P0 FFMA R17, R17, R16, -1 ;  /* 0xbf80000011110423 */ /* 0x001fc80000000010 */
[----:B------:R-:W-:-:S04]  /*19e0*/  @P0 FADD.FTZ R17, -R17, -RZ ;  /* 0x800000ff11110221 */ /* 0x000fc80000010100 */
[----:B------:R-:W-:-:S04]  /*19f0*/  @P0 FFMA R17, R16, R17, R16 ;  /* 0x0000001110110223 */ /* 0x000fc80000000010 */
[----:B------:R-:W-:Y:S01]  /*1a00*/  @P0 FFMA R28, R17, 1.84467440737095516160e+19, RZ ;  /* 0x5f800000111c0823 */ /* 0x000fe200000000ff */
[----:B------:R-:W-:Y:S06]  /*1a10*/  BRA `(.L_x_50) ;  /* 0x0000000000887947 */ /* 0x000fec0003800000 */
.L_x_49:
[----:B------:R-:W-:-:S04]  /*1a20*/  IADD3 R17, PT, PT, R16, -0xfd, RZ ;  /* 0xffffff0310117810 */ /* 0x000fc80007ffe0ff */
[----:B------:R-:W-:-:S13]  /*1a30*/  ISETP.GT.U32.AND P0, PT, R17, 0x1, PT ;  /* 0x000000011100780c */ /* 0x000fda0003f04070 */
[----:B------:R-:W-:Y:S05]  /*1a40*/  @P0 BRA `(.L_x_51) ;  /* 0x0000000000780947 */ /* 0x000fea0003800000 */
[----:B------:R-:W-:Y:S02]  /*1a50*/  LOP3.LUT R29, R28, 0x7fffff, RZ, 0xc0, !PT ;  /* 0x007fffff1c1d7812 */ /* 0x000fe400078ec0ff */
[----:B------:R-:W-:Y:S02]  /*1a60*/  IADD3 R16, PT, PT, R16, -0xfc, RZ ;  /* 0xffffff0410107810 */ /* 0x000fe40007ffe0ff */
[----:B------:R-:W-:-:S04]  /*1a70*/  LOP3.LUT R29, R29, 0x3f800000, RZ, 0xfc, !PT ;  /* 0x3f8000001d1d7812 */ /* 0x000fc800078efcff */
[----:B------:R-:W0:Y:S02]  /*1a80*/  MUFU.RCP R30, R29 ;  /* 0x0000001d001e7308 */ /* 0x000e240000001000 */
[----:B0-----:R-:W-:-:S04]  /*1a90*/  FFMA R29, R29, R30, -1 ;  /* 0xbf8000001d1d7423 */ /* 0x001fc8000000001e */
[----:B------:R-:W-:-:S04]  /*1aa0*/  FADD.FTZ R29, -R29, -RZ ;  /* 0x800000ff1d1d7221 */ /* 0x000fc80000010100 */
[CCC-:B------:R-:W-:Y:S01]  /*1ab0*/  FFMA.RM R20, R30.reuse, R29.reuse, R30.reuse ;  /* 0x0000001d1e147223 */ /* 0x1c0fe2000000401e */
[----:B------:R-:W-:-:S04]  /*1ac0*/  FFMA.RP R29, R30, R29, R30 ;  /* 0x0000001d1e1d7223 */ /* 0x000fc8000000801e */
[C---:B------:R-:W-:Y:S02]  /*1ad0*/  LOP3.LUT R30, R20.reuse, 0x7fffff, RZ, 0xc0, !PT ;  /* 0x007fffff141e7812 */ /* 0x040fe400078ec0ff */
[----:B------:R-:W-:Y:S01]  /*1ae0*/  FSETP.NEU.FTZ.AND P0, PT, R20, R29, PT ;  /* 0x0000001d1400720b */ /* 0x000fe20003f1d000 */
[----:B------:R-:W-:Y:S01]  /*1af0*/  IMAD.MOV.U32 R29, RZ, RZ, 0x3 ;  /* 0x00000003ff1d7424 */ /* 0x000fe200078e00ff */
[----:B------:R-:W-:Y:S02]  /*1b00*/  LOP3.LUT R30, R30, 0x800000, RZ, 0xfc, !PT ;  /* 0x008000001e1e7812 */ /* 0x000fe400078efcff */
[----:B------:R-:W-:Y:S02]  /*1b10*/  SEL R20, RZ, 0xffffffff, !P0 ;  /* 0xffffffffff147807 */ /* 0x000fe40004000000 */
[----:B------:R-:W-:Y:S02]  /*1b20*/  SHF.L.U32 R29, R29, R17, RZ ;  /* 0x000000111d1d7219 */ /* 0x000fe400000006ff */
[----:B------:R-:W-:-:S02]  /*1b30*/  IADD3 R20, PT, PT, -R20, RZ, RZ ;  /* 0x000000ff14147210 */ /* 0x000fc40007ffe1ff */
[----:B------:R-:W-:Y:S02]  /*1b40*/  LOP3.LUT R29, R29, R30, RZ, 0xc0, !PT ;  /* 0x0000001e1d1d7212 */ /* 0x000fe400078ec0ff */
[-CC-:B------:R-:W-:Y:S02]  /*1b50*/  LOP3.LUT P1, RZ, R20, R17.reuse, R30.reuse, 0xf8, !PT ;  /* 0x0000001114ff7212 */ /* 0x180fe4000782f81e */
[----:B------:R-:W-:Y:S02]  /*1b60*/  SHF.R.U32.HI R29, RZ, R17, R29 ;  /* 0x00000011ff1d7219 */ /* 0x000fe4000001161d */
[----:B------:R-:W-:Y:S02]  /*1b70*/  SHF.R.U32.HI R16, RZ, R16, R30 ;  /* 0x00000010ff107219 */ /* 0x000fe4000001161e */
[C---:B------:R-:W-:Y:S02]  /*1b80*/  LOP3.LUT P0, RZ, R29.reuse, 0x1, RZ, 0xc0, !PT ;  /* 0x000000011dff7812 */ /* 0x040fe4000780c0ff */
[----:B------:R-:W-:-:S04]  /*1b90*/  LOP3.LUT P2, RZ, R29, 0x2, RZ, 0xc0, !PT ;  /* 0x000000021dff7812 */ /* 0x000fc8000784c0ff */
[----:B------:R-:W-:Y:S02]  /*1ba0*/  PLOP3.LUT P0, PT, P0, P1, P2, 0xe0, 0x0 ;  /* 0x000000000000781c */ /* 0x000fe40000703c20 */
[----:B------:R-:W-:Y:S02]  /*1bb0*/  LOP3.LUT P1, RZ, R28, 0x7fffff, RZ, 0xc0, !PT ;  /* 0x007fffff1cff7812 */ /* 0x000fe4000782c0ff */
[----:B------:R-:W-:-:S05]  /*1bc0*/  SEL R17, RZ, 0x1, !P0 ;  /* 0x00000001ff117807 */ /* 0x000fca0004000000 */
[----:B------:R-:W-:-:S05]  /*1bd0*/  IMAD.MOV R17, RZ, RZ, -R17 ;  /* 0x000000ffff117224 */ /* 0x000fca00078e0a11 */
[----:B------:R-:W-:-:S13]  /*1be0*/  ISETP.GE.AND P0, PT, R17, RZ, PT ;  /* 0x000000ff1100720c */ /* 0x000fda0003f06270 */
[----:B------:R-:W-:-:S05]  /*1bf0*/  @!P0 VIADD R16, R16, 0x1 ;  /* 0x0000000110108836 */ /* 0x000fca0000000000 */
[----:B------:R-:W-:-:S04]  /*1c00*/  @!P1 SHF.L.U32 R16, R16, 0x1, RZ ;  /* 0x0000000110109819 */ /* 0x000fc800000006ff */
[----:B------:R-:W-:Y:S01]  /*1c10*/  LOP3.LUT R28, R16, 0x80000000, R28, 0xf8, !PT ;  /* 0x80000000101c7812 */ /* 0x000fe200078ef81c */
[----:B------:R-:W-:Y:S06]  /*1c20*/  BRA `(.L_x_50) ;  /* 0x0000000000047947 */ /* 0x000fec0003800000 */
.L_x_51:
[----:B------:R-:W0:Y:S02]  /*1c30*/  MUFU.RCP R28, R28 ;  /* 0x0000001c001c7308 */ /* 0x000e240000001000 */
.L_x_50:
[----:B------:R-:W-:Y:S05]  /*1c40*/  BSYNC.RECONVERGENT B1 ;  /* 0x0000000000017941 */ /* 0x000fea0003800200 */
.L_x_48:
[----:B------:R-:W-:Y:S01]  /*1c50*/  IMAD.MOV.U32 R16, RZ, RZ, R21 ;  /* 0x000000ffff107224 */ /* 0x000fe200078e0015 */
[----:B------:R-:W-:-:S04]  /*1c60*/  MOV R17, 0x0 ;  /* 0x0000000000117802 */ /* 0x000fc80000000f00 */
[----:B0-----:R-:W-:Y:S05]  /*1c70*/  RET.REL.NODEC R16 `(_Z20gpu_calculate_forcesPvS_i) ;  /* 0xffffffe010e07950 */ /* 0x001fea0003c3ffff */
        .weak           $__internal_1_$__cuda_sm20_sqrt_rn_f32_slowpath
        .type           $__internal_1_$__cuda_sm20_sqrt_rn_f32_slowpath,@function
        .size           $__internal_1_$__cuda_sm20_sqrt_rn_f32_slowpath,(.L_x_55 - $__internal_1_$__cuda_sm20_sqrt_rn_f32_slowpath)
$__internal_1_$__cuda_sm20_sqrt_rn_f32_slowpath:
[----:B------:R-:W-:-:S13]  /*1c80*/  LOP3.LUT P0, RZ, R17, 0x7fffffff, RZ, 0xc0, !PT ;  /* 0x7fffffff11ff7812 */ /* 0x000fda000780c0ff */
[----:B------:R-:W-:Y:S01]  /*1c90*/  @!P0 IMAD.MOV.U32 R21, RZ, RZ, R17 ;  /* 0x000000ffff158224 */ /* 0x000fe200078e0011 */
[----:B------:R-:W-:Y:S06]  /*1ca0*/  @!P0 BRA `(.L_x_52) ;  /* 0x0000000000408947 */ /* 0x000fec0003800000 */
[----:B------:R-:W-:-:S13]  /*1cb0*/  FSETP.GEU.FTZ.AND P0, PT, R17, RZ, PT ;  /* 0x000000ff1100720b */ /* 0x000fda0003f1e000 */
[----:B------:R-:W-:Y:S01]  /*1cc0*/  @!P0 MOV R21, 0x7fffffff ;  /* 0x7fffffff00158802 */ /* 0x000fe20000000f00 */
[----:B------:R-:W-:Y:S06]  /*1cd0*/  @!P0 BRA `(.L_x_52) ;  /* 0x0000000000348947 */ /* 0x000fec0003800000 */
[----:B------:R-:W-:-:S13]  /*1ce0*/  FSETP.GTU.FTZ.AND P0, PT, |R17|, +INF , PT ;  /* 0x7f8000001100780b */ /* 0x000fda0003f1c200 */
[----:B------:R-:W-:Y:S01]  /*1cf0*/  @P0 FADD.FTZ R21, R17, 1 ;  /* 0x3f80000011150421 */ /* 0x000fe20000010000 */
[----:B------:R-:W-:Y:S06]  /*1d00*/  @P0 BRA `(.L_x_52) ;  /* 0x0000000000280947 */ /* 0x000fec0003800000 */
[----:B------:R-:W-:-:S13]  /*1d10*/  FSETP.NEU.FTZ.AND P0, PT, |R17|, +INF , PT ;  /* 0x7f8000001100780b */ /* 0x000fda0003f1d200 */
[----:B------:R-:W-:-:S04]  /*1d20*/  @P0 FFMA R29, R17, 1.84467440737095516160e+19, RZ ;  /* 0x5f800000111d0823 */ /* 0x000fc800000000ff */
[----:B------:R-:W0:Y:S02]  /*1d30*/  @P0 MUFU.RSQ R28, R29 ;  /* 0x0000001d001c0308 */ /* 0x000e240000001400 */
[----:B0-----:R-:W-:Y:S01]  /*1d40*/  @P0 FMUL.FTZ R21, R29, R28 ;  /* 0x0000001c1d150220 */ /* 0x001fe20000410000 */
[----:B------:R-:W-:-:S03]  /*1d50*/  @P0 FMUL.FTZ R28, R28, 0.5 ;  /* 0x3f0000001c1c0820 */ /* 0x000fc60000410000 */
[----:B------:R-:W-:-:S04]  /*1d60*/  @P0 FADD.FTZ R20, -R21, -RZ ;  /* 0x800000ff15140221 */ /* 0x000fc80000010100 */
[----:B------:R-:W-:-:S04]  /*1d70*/  @P0 FFMA R20, R21, R20, R29 ;  /* 0x0000001415140223 */ /* 0x000fc8000000001d */
[----:B------:R-:W-:Y:S01]  /*1d80*/  @P0 FFMA R20, R20, R28, R21 ;  /* 0x0000001c14140223 */ /* 0x000fe20000000015 */
[----:B------:R-:W-:-:S03]  /*1d90*/  @!P0 IMAD.MOV.U32 R21, RZ, RZ, R17 ;  /* 0x000000ffff158224 */ /* 0x000fc600078e0011 */
[----:B------:R-:W-:-:S07]  /*1da0*/  @P0 FMUL.FTZ R21, R20, 2.3283064365386962891e-10 ;  /* 0x2f80000014150820 */ /* 0x000fce0000410000 */
.L_x_52:
[----:B------:R-:W-:-:S04]  /*1db0*/  HFMA2 R17, -RZ, RZ, 0, 0 ;  /* 0x00000000ff117431 */ /* 0x000fc800000001ff */
[----:B------:R-:W-:Y:S05]  /*1dc0*/  RET.REL.NODEC R16 `(_Z20gpu_calculate_forcesPvS_i) ;  /* 0xffffffe0108c7950 */ /* 0x000fea0003c3ffff */
.L_x_53:
[----:B------:R-:W-:-:S00]  /*1dd0*/  BRA `(.L_x_53) ;  /* 0xfffffffc00fc7947 */ /* 0x000fc0000383ffff */
[----:B------:R-:W-:-:S00]  /*1de0*/  NOP ;  /* 0x0000000000007918 */ /* 0x000fc00000000000 */
        /* <DEDUP_REMOVED lines=9> */
.L_x_55:


//--------------------- .nv.shared._Z20gpu_calculate_forcesPvS_i --------------------------
	.section	.nv.shared._Z20gpu_calculate_forcesPvS_i,"aw",@nobits
	.sectionflags	@""
	.align	16
	.zero		1024


//--------------------- .nv.shared.reserved.0     --------------------------
	.section	.nv.shared.reserved.0,"aw",@nobits
	.weak		__nv_reservedSMEM_offset_0_alias
	.size		__nv_reservedSMEM_offset_0_alias, 0, 64
	.other		__nv_reservedSMEM_offset_0_alias,@"STO_CUDA_RESERVED_SHARED STV_DEFAULT"
__nv_reservedSMEM_offset_0_alias:
	.zero		0
	.zero		64


//--------------------- .nv.constant0._Z20gpu_calculate_forcesPvS_i --------------------------
	.section	.nv.constant0._Z20gpu_calculate_forcesPvS_i,"a",@progbits
	.sectionflags	@""
	.align	4
.nv.constant0._Z20gpu_calculate_forcesPvS_i:
	.zero		916


//--------------------- SYMBOLS --------------------------

	.type		.nv.reservedSmem.offset0,@object
	.size		.nv.reservedSmem.offset0,0x4
	.type		.nv.reservedSmem.cap,@object
	.size		.nv.reservedSmem.cap,0x4
